//
// Generated by NVIDIA NVVM Compiler
//
// Compiler Build ID: CL-36424714
// Cuda compilation tools, release 13.0, V13.0.88
// Based on NVVM 20.0.0
//

.version 9.0
.target sm_100
.address_size 64

	// .globl	_Z4cuddv
.extern .func  (.param .b32 func_retval0) vprintf
(
	.param .b64 vprintf_param_0,
	.param .b64 vprintf_param_1
)
;
.global .align 1 .b8 $str[35] = {72, 97, 115, 97, 110, 32, 78, 97, 119, 97, 122, 105, 115, 104, 32, 112, 114, 105, 110, 116, 105, 110, 103, 32, 117, 115, 105, 110, 103, 32, 99, 117, 100, 97};

.visible .entry _Z4cuddv()
{
	.reg .b32 	%r<3>;
	.reg .b64 	%rd<3>;

	mov.u64 	%rd1, $str;
	cvta.global.u64 	%rd2, %rd1;
	{ // callseq 0, 0
	.param .b64 param0;
	st.param.b64 	[param0], %rd2;
	.param .b64 param1;
	st.param.b64 	[param1], 0;
	.param .b32 retval0;
	call.uni (retval0), 
	vprintf, 
	(
	param0, 
	param1
	);
	ld.param.b32 	%r1, [retval0];
	} // callseq 0
	ret;

}


// ===== COMPILED SASS (sm_100) =====

	.target	sm_100

	.elftype	@"ET_EXEC"


//--------------------- .note.nv.tkinfo           --------------------------
	.section	.note.nv.tkinfo,"",@"SHT_NOTE"
	.sectionflags	@"SHF_NOTE_NV_TKINFO"
	.tkinfo
        /*0018*/ 	.word	0x00000002
        /*0030*/ 	.string	""
        /*0030*/ 	.string	"ptxas"
        /*0030*/ 	.string	"Cuda compilation tools, release 13.0, V13.0.88"
        /*0030*/ 	.string	"Build cuda_13.0.r13.0/compiler.36424714_0"
        /*0030*/ 	.string	"-arch sm_100 -m 64 "



//--------------------- .note.nv.cuinfo           --------------------------
	.section	.note.nv.cuinfo,"",@"SHT_NOTE"
	.sectionflags	@"SHF_NOTE_NV_CUINFO"
        /*0018*/ 	.short	0x0002
        /*001a*/ 	.short	0x0064
        /*001c*/ 	.short	0x0082
	.zero		2


//--------------------- .nv.info                  --------------------------
	.section	.nv.info,"",@"SHT_CUDA_INFO"
	.align	4


	//----- nvinfo : EIATTR_REGCOUNT
	.align		4
        /*0000*/ 	.byte	0x04, 0x2f
        /*0002*/ 	.short	(.L_2 - .L_1)
	.align		4
.L_1:
        /*0004*/ 	.word	index@(_Z4cuddv)
        /*0008*/ 	.word	0x00000018


	//----- nvinfo : EIATTR_FRAME_SIZE
	.align		4
.L_2:
        /*000c*/ 	.byte	0x04, 0x11
        /*000e*/ 	.short	(.L_4 - .L_3)
	.align		4
.L_3:
        /*0010*/ 	.word	index@(_Z4cuddv)
        /*0014*/ 	.word	0x00000000


	//----- nvinfo : EIATTR_MIN_STACK_SIZE
	.align		4
.L_4:
        /*0018*/ 	.byte	0x04, 0x12
        /*001a*/ 	.short	(.L_6 - .L_5)
	.align		4
.L_5:
        /*001c*/ 	.word	index@(_Z4cuddv)
        /*0020*/ 	.word	0x00000000
.L_6:


//--------------------- .nv.compat                --------------------------
	.section	.nv.compat,"",@"SHT_CUDA_COMPAT_INFO"
	.align	4
        /*0000*/ 	.byte	0x02, 0x09, 0x00, 0x00, 0x02, 0x02, 0x01, 0x00, 0x02, 0x05, 0x05, 0x00, 0x03, 0x07, 0x01, 0x01
        /*0010*/ 	.byte	0x02, 0x03, 0x00, 0x00, 0x02, 0x06, 0x01, 0x00, 0x04, 0x0b, 0x08, 0x00, 0x09, 0x00, 0x00, 0x00
        /*0020*/ 	.byte	0x00, 0x00, 0x00, 0x00


//--------------------- .nv.info._Z4cuddv         --------------------------
	.section	.nv.info._Z4cuddv,"",@"SHT_CUDA_INFO"
	.sectionflags	@""
	.align	4


	//----- nvinfo : EIATTR_CUDA_API_VERSION
	.align		4
        /*0000*/ 	.byte	0x04, 0x37
        /*0002*/ 	.short	(.L_8 - .L_7)
.L_7:
        /*0004*/ 	.word	0x00000082


	//----- nvinfo : EIATTR_SPARSE_MMA_MASK
	.align		4
.L_8:
        /*0008*/ 	.byte	0x03, 0x50
        /*000a*/ 	.short	0x0000


	//----- nvinfo : EIATTR_MAXREG_COUNT
	.align		4
        /*000c*/ 	.byte	0x03, 0x1b
        /*000e*/ 	.short	0x00ff


	//----- nvinfo : EIATTR_EXTERNS
	.align		4
        /*0010*/ 	.byte	0x04, 0x0f
        /*0012*/ 	.short	(.L_10 - .L_9)


	//   ....[0]....
	.align		4
.L_9:
        /*0014*/ 	.word	index@(vprintf)


	//----- nvinfo : EIATTR_MERCURY_ISA_VERSION
	.align		4
.L_10:
        /*0018*/ 	.byte	0x03, 0x5f
        /*001a*/ 	.short	0x0101


	//----- nvinfo : EIATTR_VRC_CTA_INIT_COUNT
	.align		4
        /*001c*/ 	.byte	0x02, 0x4a
	.zero		1
	.zero		1


	//----- nvinfo : EIATTR_SYSCALL_OFFSETS
	.align		4
        /*0020*/ 	.byte	0x04, 0x46
        /*0022*/ 	.short	(.L_12 - .L_11)


	//   ....[0]....
.L_11:
        /*0024*/ 	.word	0x00000080


	//----- nvinfo : EIATTR_EXIT_INSTR_OFFSETS
	.align		4
.L_12:
        /*0028*/ 	.byte	0x04, 0x1c
        /*002a*/ 	.short	(.L_14 - .L_13)


	//   ....[0]....
.L_13:
        /*002c*/ 	.word	0x00000090


	//----- nvinfo : EIATTR_SW_WAR
	.align		4
.L_14:
        /*0030*/ 	.byte	0x04, 0x36
        /*0032*/ 	.short	(.L_16 - .L_15)
.L_15:
        /*0034*/ 	.word	0x00000008
.L_16:


//--------------------- .nv.callgraph             --------------------------
	.section	.nv.callgraph,"",@"SHT_CUDA_CALLGRAPH"
	.align	4
	.sectionentsize	8
	.align		4
        /*0000*/ 	.word	0x00000000
	.align		4
        /*0004*/ 	.word	0xffffffff
	.align		4
        /*0008*/ 	.word	index@(_Z4cuddv)
	.align		4
        /*000c*/ 	.word	index@(vprintf)
	.align		4
        /*0010*/ 	.word	0x00000000
	.align		4
        /*0014*/ 	.word	0xfffffffe
	.align		4
        /*0018*/ 	.word	0x00000000
	.align		4
        /*001c*/ 	.word	0xfffffffd
	.align		4
        /*0020*/ 	.word	0x00000000
	.align		4
        /*0024*/ 	.word	0xfffffffc


//--------------------- .nv.constant4             --------------------------
	.section	.nv.constant4,"a",@progbits
	.align	8
	.align		8
.nv.constant4:
        /*0000*/ 	.dword	vprintf
	.align		8
        /*0008*/ 	.dword	$str


//--------------------- .text._Z4cuddv            --------------------------
	.section	.text._Z4cuddv,"ax",@progbits
	.align	128
        .global         _Z4cuddv
        .type           _Z4cuddv,@function
        .size           _Z4cuddv,(.L_x_2 - _Z4cuddv)
        .other          _Z4cuddv,@"STO_CUDA_ENTRY STV_DEFAULT"
_Z4cuddv:
.text._Z4cuddv:
[----:B------:R-:W0:Y:S01]  /*0000*/  LDC R1, c[0x0][0x37c] ;  /* 0x0000df00ff017b82 */ /* 0x000e220000000800 */
[----:B------:R-:W-:Y:S01]  /*0010*/  MOV R0, 0x0 ;  /* 0x0000000000007802 */ /* 0x000fe20000000f00 */
[----:B------:R-:W1:Y:S01]  /*0020*/  LDCU.64 UR4, c[0x4][0x8] ;  /* 0x01000100ff0477ac */ /* 0x000e620008000a00 */
[----:B------:R-:W-:-:S05]  /*0030*/  CS2R R6, SRZ ;  /* 0x0000000000067805 */ /* 0x000fca000001ff00 */
[----:B------:R2:W3:Y:S01]  /*0040*/  LDC.64 R2, c[0x4][R0] ;  /* 0x0100000000027b82 */ /* 0x0004e20000000a00 */
[----:B-1----:R-:W-:Y:S02]  /*0050*/  IMAD.U32 R4, RZ, RZ, UR4 ;  /* 0x00000004ff047e24 */ /* 0x002fe4000f8e00ff */
[----:B--2---:R-:W-:-:S07]  /*0060*/  IMAD.U32 R5, RZ, RZ, UR5 ;  /* 0x00000005ff057e24 */ /* 0x004fce000f8e00ff */
[----:B------:R-:W-:-:S07]  /*0070*/  LEPC R20, `(.L_x_0) ;  /* 0x000000001014794e */ /* 0x000fce0000000000 */
[----:B0--3--:R-:W-:Y:S05]  /*0080*/  CALL.ABS.NOINC R2 ;  /* 0x0000000002007343 */ /* 0x009fea0003c00000 */
.L_x_0:
[----:B------:R-:W-:Y:S05]  /*0090*/  EXIT ;  /* 0x000000000000794d */ /* 0x000fea0003800000 */
.L_x_1:
[----:B------:R-:W-:-:S00]  /*00a0*/  BRA `(.L_x_1) ;  /* 0xfffffffc00fc7947 */ /* 0x000fc0000383ffff */
[----:B------:R-:W-:-:S00]  /*00b0*/  NOP ;  /* 0x0000000000007918 */ /* 0x000fc00000000000 */
        /* <DEDUP_REMOVED lines=12> */
.L_x_2:


//--------------------- .nv.global.init           --------------------------
	.section	.nv.global.init,"aw",@progbits
.nv.global.init:
	.type		$str,@object
	.size		$str,(.L_0 - $str)
$str:
        /*0000*/ 	.byte	0x48, 0x61, 0x73, 0x61, 0x6e, 0x20, 0x4e, 0x61, 0x77, 0x61, 0x7a, 0x69, 0x73, 0x68, 0x20, 0x70
        /*0010*/ 	.byte	0x72, 0x69, 0x6e, 0x74, 0x69, 0x6e, 0x67, 0x20, 0x75, 0x73, 0x69, 0x6e, 0x67, 0x20, 0x63, 0x75
        /*0020*/ 	.byte	0x64, 0x61, 0x00
.L_0:


//--------------------- .nv.shared.reserved.0     --------------------------
	.section	.nv.shared.reserved.0,"aw",@nobits
	.weak		__nv_reservedSMEM_offset_0_alias
	.size		__nv_reservedSMEM_offset_0_alias, 0, 64
	.other		__nv_reservedSMEM_offset_0_alias,@"STO_CUDA_RESERVED_SHARED STV_DEFAULT"
__nv_reservedSMEM_offset_0_alias:
	.zero		0
	.zero		64


//--------------------- .nv.constant0._Z4cuddv    --------------------------
	.section	.nv.constant0._Z4cuddv,"a",@progbits
	.sectionflags	@""
	.align	4
.nv.constant0._Z4cuddv:
	.zero		896


//--------------------- SYMBOLS --------------------------

	.type		.nv.reservedSmem.offset0,@object
	.size		.nv.reservedSmem.offset0,0x4
	.type		vprintf,@function
